//
// Generated by NVIDIA NVVM Compiler
//
// Compiler Build ID: CL-36424714
// Cuda compilation tools, release 13.0, V13.0.88
// Based on NVVM 20.0.0
//

.version 9.0
.target sm_100
.address_size 64

	// .globl	_Z10reluKernelPKfPfi

.visible .entry _Z10reluKernelPKfPfi(
	.param .u64 .ptr .align 1 _Z10reluKernelPKfPfi_param_0,
	.param .u64 .ptr .align 1 _Z10reluKernelPKfPfi_param_1,
	.param .u32 _Z10reluKernelPKfPfi_param_2
)
{
	.reg .pred 	%p<2>;
	.reg .b32 	%r<6>;
	.reg .b32 	%f<3>;
	.reg .b64 	%rd<8>;

	ld.param.u64 	%rd1, [_Z10reluKernelPKfPfi_param_0];
	ld.param.u64 	%rd2, [_Z10reluKernelPKfPfi_param_1];
	ld.param.u32 	%r2, [_Z10reluKernelPKfPfi_param_2];
	mov.u32 	%r3, %ctaid.x;
	mov.u32 	%r4, %ntid.x;
	mov.u32 	%r5, %tid.x;
	mad.lo.s32 	%r1, %r3, %r4, %r5;
	setp.ge.s32 	%p1, %r1, %r2;
	@%p1 bra 	$L__BB0_2;
	cvta.to.global.u64 	%rd3, %rd1;
	cvta.to.global.u64 	%rd4, %rd2;
	mul.wide.s32 	%rd5, %r1, 4;
	add.s64 	%rd6, %rd3, %rd5;
	ld.global.nc.f32 	%f1, [%rd6];
	max.f32 	%f2, %f1, 0f00000000;
	add.s64 	%rd7, %rd4, %rd5;
	st.global.f32 	[%rd7], %f2;
$L__BB0_2:
	ret;

}


// ===== COMPILED SASS (sm_100) =====

	.target	sm_100

	.elftype	@"ET_EXEC"


//--------------------- .note.nv.tkinfo           --------------------------
	.section	.note.nv.tkinfo,"",@"SHT_NOTE"
	.sectionflags	@"SHF_NOTE_NV_TKINFO"
	.tkinfo
        /*0018*/ 	.word	0x00000002
        /*0030*/ 	.string	""
        /*0030*/ 	.string	"ptxas"
        /*0030*/ 	.string	"Cuda compilation tools, release 13.0, V13.0.88"
        /*0030*/ 	.string	"Build cuda_13.0.r13.0/compiler.36424714_0"
        /*0030*/ 	.string	"-arch sm_100 -m 64 "



//--------------------- .note.nv.cuinfo           --------------------------
	.section	.note.nv.cuinfo,"",@"SHT_NOTE"
	.sectionflags	@"SHF_NOTE_NV_CUINFO"
        /*0018*/ 	.short	0x0002
        /*001a*/ 	.short	0x0064
        /*001c*/ 	.short	0x0082
	.zero		2


//--------------------- .nv.info                  --------------------------
	.section	.nv.info,"",@"SHT_CUDA_INFO"
	.align	4


	//----- nvinfo : EIATTR_REGCOUNT
	.align		4
        /*0000*/ 	.byte	0x04, 0x2f
        /*0002*/ 	.short	(.L_1 - .L_0)
	.align		4
.L_0:
        /*0004*/ 	.word	index@(_Z10reluKernelPKfPfi)
        /*0008*/ 	.word	0x0000000a


	//----- nvinfo : EIATTR_FRAME_SIZE
	.align		4
.L_1:
        /*000c*/ 	.byte	0x04, 0x11
        /*000e*/ 	.short	(.L_3 - .L_2)
	.align		4
.L_2:
        /*0010*/ 	.word	index@(_Z10reluKernelPKfPfi)
        /*0014*/ 	.word	0x00000000


	//----- nvinfo : EIATTR_MIN_STACK_SIZE
	.align		4
.L_3:
        /*0018*/ 	.byte	0x04, 0x12
        /*001a*/ 	.short	(.L_5 - .L_4)
	.align		4
.L_4:
        /*001c*/ 	.word	index@(_Z10reluKernelPKfPfi)
        /*0020*/ 	.word	0x00000000
.L_5:


//--------------------- .nv.compat                --------------------------
	.section	.nv.compat,"",@"SHT_CUDA_COMPAT_INFO"
	.align	4
        /*0000*/ 	.byte	0x02, 0x09, 0x00, 0x00, 0x02, 0x02, 0x01, 0x00, 0x02, 0x05, 0x05, 0x00, 0x03, 0x07, 0x01, 0x01
        /*0010*/ 	.byte	0x02, 0x03, 0x00, 0x00, 0x02, 0x06, 0x01, 0x00, 0x04, 0x0b, 0x08, 0x00, 0x09, 0x00, 0x00, 0x00
        /*0020*/ 	.byte	0x00, 0x00, 0x00, 0x00


//--------------------- .nv.info._Z10reluKernelPKfPfi --------------------------
	.section	.nv.info._Z10reluKernelPKfPfi,"",@"SHT_CUDA_INFO"
	.sectionflags	@""
	.align	4


	//----- nvinfo : EIATTR_CUDA_API_VERSION
	.align		4
        /*0000*/ 	.byte	0x04, 0x37
        /*0002*/ 	.short	(.L_7 - .L_6)
.L_6:
        /*0004*/ 	.word	0x00000082


	//----- nvinfo : EIATTR_KPARAM_INFO
	.align		4
.L_7:
        /*0008*/ 	.byte	0x04, 0x17
        /*000a*/ 	.short	(.L_9 - .L_8)
.L_8:
        /*000c*/ 	.word	0x00000000
        /*0010*/ 	.short	0x0002
        /*0012*/ 	.short	0x0010
        /*0014*/ 	.byte	0x00, 0xf0, 0x11, 0x00


	//----- nvinfo : EIATTR_KPARAM_INFO
	.align		4
.L_9:
        /*0018*/ 	.byte	0x04, 0x17
        /*001a*/ 	.short	(.L_11 - .L_10)
.L_10:
        /*001c*/ 	.word	0x00000000
        /*0020*/ 	.short	0x0001
        /*0022*/ 	.short	0x0008
        /*0024*/ 	.byte	0x00, 0xf5, 0x21, 0x00


	//----- nvinfo : EIATTR_KPARAM_INFO
	.align		4
.L_11:
        /*0028*/ 	.byte	0x04, 0x17
        /*002a*/ 	.short	(.L_13 - .L_12)
.L_12:
        /*002c*/ 	.word	0x00000000
        /*0030*/ 	.short	0x0000
        /*0032*/ 	.short	0x0000
        /*0034*/ 	.byte	0x00, 0xf5, 0x21, 0x00


	//----- nvinfo : EIATTR_SPARSE_MMA_MASK
	.align		4
.L_13:
        /*0038*/ 	.byte	0x03, 0x50
        /*003a*/ 	.short	0x0000


	//----- nvinfo : EIATTR_MAXREG_COUNT
	.align		4
        /*003c*/ 	.byte	0x03, 0x1b
        /*003e*/ 	.short	0x00ff


	//----- nvinfo : EIATTR_MERCURY_ISA_VERSION
	.align		4
        /*0040*/ 	.byte	0x03, 0x5f
        /*0042*/ 	.short	0x0101


	//----- nvinfo : EIATTR_VRC_CTA_INIT_COUNT
	.align		4
        /*0044*/ 	.byte	0x02, 0x4a
	.zero		1
	.zero		1


	//----- nvinfo : EIATTR_EXIT_INSTR_OFFSETS
	.align		4
        /*0048*/ 	.byte	0x04, 0x1c
        /*004a*/ 	.short	(.L_15 - .L_14)


	//   ....[0]....
.L_14:
        /*004c*/ 	.word	0x00000070


	//   ....[1]....
        /*0050*/ 	.word	0x00000100


	//----- nvinfo : EIATTR_CBANK_PARAM_SIZE
	.align		4
.L_15:
        /*0054*/ 	.byte	0x03, 0x19
        /*0056*/ 	.short	0x0014


	//----- nvinfo : EIATTR_PARAM_CBANK
	.align		4
        /*0058*/ 	.byte	0x04, 0x0a
        /*005a*/ 	.short	(.L_17 - .L_16)
	.align		4
.L_16:
        /*005c*/ 	.word	index@(.nv.constant0._Z10reluKernelPKfPfi)
        /*0060*/ 	.short	0x0380
        /*0062*/ 	.short	0x0014


	//----- nvinfo : EIATTR_SW_WAR
	.align		4
.L_17:
        /*0064*/ 	.byte	0x04, 0x36
        /*0066*/ 	.short	(.L_19 - .L_18)
.L_18:
        /*0068*/ 	.word	0x00000008
.L_19:


//--------------------- .nv.callgraph             --------------------------
	.section	.nv.callgraph,"",@"SHT_CUDA_CALLGRAPH"
	.align	4
	.sectionentsize	8
	.align		4
        /*0000*/ 	.word	0x00000000
	.align		4
        /*0004*/ 	.word	0xffffffff
	.align		4
        /*0008*/ 	.word	0x00000000
	.align		4
        /*000c*/ 	.word	0xfffffffe
	.align		4
        /*0010*/ 	.word	0x00000000
	.align		4
        /*0014*/ 	.word	0xfffffffd
	.align		4
        /*0018*/ 	.word	0x00000000
	.align		4
        /*001c*/ 	.word	0xfffffffc


//--------------------- .text._Z10reluKernelPKfPfi --------------------------
	.section	.text._Z10reluKernelPKfPfi,"ax",@progbits
	.align	128
        .global         _Z10reluKernelPKfPfi
        .type           _Z10reluKernelPKfPfi,@function
        .size           _Z10reluKernelPKfPfi,(.L_x_1 - _Z10reluKernelPKfPfi)
        .other          _Z10reluKernelPKfPfi,@"STO_CUDA_ENTRY STV_DEFAULT"
_Z10reluKernelPKfPfi:
.text._Z10reluKernelPKfPfi:
[----:B------:R-:W-:Y:S01]  /*0000*/  LDC R1, c[0x0][0x37c] ;  /* 0x0000df00ff017b82 */ /* 0x000fe20000000800 */
[----:B------:R-:W0:Y:S07]  /*0010*/  S2R R0, SR_TID.X ;  /* 0x0000000000007919 */ /* 0x000e2e0000002100 */
[----:B------:R-:W0:Y:S01]  /*0020*/  S2UR UR4, SR_CTAID.X ;  /* 0x00000000000479c3 */ /* 0x000e220000002500 */
[----:B------:R-:W1:Y:S07]  /*0030*/  LDCU UR5, c[0x0][0x390] ;  /* 0x00007200ff0577ac */ /* 0x000e6e0008000800 */
[----:B------:R-:W0:Y:S02]  /*0040*/  LDC R7, c[0x0][0x360] ;  /* 0x0000d800ff077b82 */ /* 0x000e240000000800 */
[----:B0-----:R-:W-:-:S05]  /*0050*/  IMAD R7, R7, UR4, R0 ;  /* 0x0000000407077c24 */ /* 0x001fca000f8e0200 */
[----:B-1----:R-:W-:-:S13]  /*0060*/  ISETP.GE.AND P0, PT, R7, UR5, PT ;  /* 0x0000000507007c0c */ /* 0x002fda000bf06270 */
[----:B------:R-:W-:Y:S05]  /*0070*/  @P0 EXIT ;  /* 0x000000000000094d */ /* 0x000fea0003800000 */
[----:B------:R-:W0:Y:S01]  /*0080*/  LDC.64 R2, c[0x0][0x380] ;  /* 0x0000e000ff027b82 */ /* 0x000e220000000a00 */
[----:B------:R-:W1:Y:S07]  /*0090*/  LDCU.64 UR4, c[0x0][0x358] ;  /* 0x00006b00ff0477ac */ /* 0x000e6e0008000a00 */
[----:B------:R-:W2:Y:S01]  /*00a0*/  LDC.64 R4, c[0x0][0x388] ;  /* 0x0000e200ff047b82 */ /* 0x000ea20000000a00 */
[----:B0-----:R-:W-:-:S06]  /*00b0*/  IMAD.WIDE R2, R7, 0x4, R2 ;  /* 0x0000000407027825 */ /* 0x001fcc00078e0202 */
[----:B-1----:R-:W3:Y:S01]  /*00c0*/  LDG.E.CONSTANT R2, desc[UR4][R2.64] ;  /* 0x0000000402027981 */ /* 0x002ee2000c1e9900 */
[----:B--2---:R-:W-:Y:S01]  /*00d0*/  IMAD.WIDE R4, R7, 0x4, R4 ;  /* 0x0000000407047825 */ /* 0x004fe200078e0204 */
[----:B---3--:R-:W-:-:S05]  /*00e0*/  FMNMX R7, RZ, R2, !PT ;  /* 0x00000002ff077209 */ /* 0x008fca0007800000 */
[----:B------:R-:W-:Y:S01]  /*00f0*/  STG.E desc[UR4][R4.64], R7 ;  /* 0x0000000704007986 */ /* 0x000fe2000c101904 */
[----:B------:R-:W-:Y:S05]  /*0100*/  EXIT ;  /* 0x000000000000794d */ /* 0x000fea0003800000 */
.L_x_0:
[----:B------:R-:W-:-:S00]  /*0110*/  BRA `(.L_x_0) ;  /* 0xfffffffc00fc7947 */ /* 0x000fc0000383ffff */
[----:B------:R-:W-:-:S00]  /*0120*/  NOP ;  /* 0x0000000000007918 */ /* 0x000fc00000000000 */
        /* <DEDUP_REMOVED lines=13> */
.L_x_1:


//--------------------- .nv.shared.reserved.0     --------------------------
	.section	.nv.shared.reserved.0,"aw",@nobits
	.weak		__nv_reservedSMEM_offset_0_alias
	.size		__nv_reservedSMEM_offset_0_alias, 0, 64
	.other		__nv_reservedSMEM_offset_0_alias,@"STO_CUDA_RESERVED_SHARED STV_DEFAULT"
__nv_reservedSMEM_offset_0_alias:
	.zero		0
	.zero		64


//--------------------- .nv.constant0._Z10reluKernelPKfPfi --------------------------
	.section	.nv.constant0._Z10reluKernelPKfPfi,"a",@progbits
	.sectionflags	@""
	.align	4
.nv.constant0._Z10reluKernelPKfPfi:
	.zero		916


//--------------------- SYMBOLS --------------------------

	.type		.nv.reservedSmem.offset0,@object
	.size		.nv.reservedSmem.offset0,0x4
